//
// Generated by NVIDIA NVVM Compiler
//
// Compiler Build ID: CL-36424714
// Cuda compilation tools, release 13.0, V13.0.88
// Based on NVVM 20.0.0
//

.version 9.0
.target sm_100
.address_size 64

	// .globl	_Z19gpu_vector_additionPfS_S_i

.visible .entry _Z19gpu_vector_additionPfS_S_i(
	.param .u64 .ptr .align 1 _Z19gpu_vector_additionPfS_S_i_param_0,
	.param .u64 .ptr .align 1 _Z19gpu_vector_additionPfS_S_i_param_1,
	.param .u64 .ptr .align 1 _Z19gpu_vector_additionPfS_S_i_param_2,
	.param .u32 _Z19gpu_vector_additionPfS_S_i_param_3
)
{
	.reg .pred 	%p<6>;
	.reg .b32 	%r<31>;
	.reg .b32 	%f<20>;
	.reg .b64 	%rd<18>;

	ld.param.u64 	%rd7, [_Z19gpu_vector_additionPfS_S_i_param_0];
	ld.param.u64 	%rd8, [_Z19gpu_vector_additionPfS_S_i_param_1];
	ld.param.u64 	%rd9, [_Z19gpu_vector_additionPfS_S_i_param_2];
	ld.param.u32 	%r15, [_Z19gpu_vector_additionPfS_S_i_param_3];
	cvta.to.global.u64 	%rd1, %rd9;
	cvta.to.global.u64 	%rd2, %rd8;
	cvta.to.global.u64 	%rd3, %rd7;
	mov.u32 	%r16, %ntid.x;
	mov.u32 	%r17, %nctaid.x;
	mul.lo.s32 	%r18, %r16, %r17;
	mov.u32 	%r19, %ctaid.x;
	mov.u32 	%r20, %tid.x;
	mad.lo.s32 	%r21, %r19, %r16, %r20;
	cvt.rn.f32.s32 	%f1, %r15;
	cvt.rn.f32.s32 	%f2, %r18;
	div.rn.f32 	%f3, %f1, %f2;
	cvt.rpi.f32.f32 	%f4, %f3;
	cvt.rzi.s32.f32 	%r22, %f4;
	mul.lo.s32 	%r1, %r22, %r21;
	add.s32 	%r23, %r1, %r22;
	min.s32 	%r2, %r23, %r15;
	setp.ge.s32 	%p1, %r1, %r2;
	@%p1 bra 	$L__BB0_7;
	sub.s32 	%r24, %r2, %r1;
	and.b32  	%r3, %r24, 3;
	setp.eq.s32 	%p2, %r3, 0;
	mov.u32 	%r28, %r1;
	@%p2 bra 	$L__BB0_4;
	neg.s32 	%r26, %r3;
	mov.u32 	%r28, %r1;
$L__BB0_3:
	.pragma "nounroll";
	mul.wide.s32 	%rd10, %r28, 4;
	add.s64 	%rd11, %rd1, %rd10;
	add.s64 	%rd12, %rd2, %rd10;
	add.s64 	%rd13, %rd3, %rd10;
	ld.global.f32 	%f5, [%rd13];
	ld.global.f32 	%f6, [%rd12];
	add.f32 	%f7, %f5, %f6;
	st.global.f32 	[%rd11], %f7;
	add.s32 	%r28, %r28, 1;
	add.s32 	%r26, %r26, 1;
	setp.ne.s32 	%p3, %r26, 0;
	@%p3 bra 	$L__BB0_3;
$L__BB0_4:
	sub.s32 	%r25, %r1, %r2;
	setp.gt.u32 	%p4, %r25, -4;
	@%p4 bra 	$L__BB0_7;
	sub.s32 	%r29, %r28, %r2;
	add.s64 	%rd4, %rd3, 8;
	add.s64 	%rd5, %rd2, 8;
	add.s64 	%rd6, %rd1, 8;
$L__BB0_6:
	mul.wide.s32 	%rd14, %r28, 4;
	add.s64 	%rd15, %rd4, %rd14;
	add.s64 	%rd16, %rd5, %rd14;
	add.s64 	%rd17, %rd6, %rd14;
	ld.global.f32 	%f8, [%rd15+-8];
	ld.global.f32 	%f9, [%rd16+-8];
	add.f32 	%f10, %f8, %f9;
	st.global.f32 	[%rd17+-8], %f10;
	ld.global.f32 	%f11, [%rd15+-4];
	ld.global.f32 	%f12, [%rd16+-4];
	add.f32 	%f13, %f11, %f12;
	st.global.f32 	[%rd17+-4], %f13;
	ld.global.f32 	%f14, [%rd15];
	ld.global.f32 	%f15, [%rd16];
	add.f32 	%f16, %f14, %f15;
	st.global.f32 	[%rd17], %f16;
	ld.global.f32 	%f17, [%rd15+4];
	ld.global.f32 	%f18, [%rd16+4];
	add.f32 	%f19, %f17, %f18;
	st.global.f32 	[%rd17+4], %f19;
	add.s32 	%r28, %r28, 4;
	add.s32 	%r29, %r29, 4;
	setp.ne.s32 	%p5, %r29, 0;
	@%p5 bra 	$L__BB0_6;
$L__BB0_7:
	ret;

}


// ===== COMPILED SASS (sm_100) =====

	.target	sm_100

	.elftype	@"ET_EXEC"


//--------------------- .note.nv.tkinfo           --------------------------
	.section	.note.nv.tkinfo,"",@"SHT_NOTE"
	.sectionflags	@"SHF_NOTE_NV_TKINFO"
	.tkinfo
        /*0018*/ 	.word	0x00000002
        /*0030*/ 	.string	""
        /*0030*/ 	.string	"ptxas"
        /*0030*/ 	.string	"Cuda compilation tools, release 13.0, V13.0.88"
        /*0030*/ 	.string	"Build cuda_13.0.r13.0/compiler.36424714_0"
        /*0030*/ 	.string	"-arch sm_100 -m 64 "



//--------------------- .note.nv.cuinfo           --------------------------
	.section	.note.nv.cuinfo,"",@"SHT_NOTE"
	.sectionflags	@"SHF_NOTE_NV_CUINFO"
        /*0018*/ 	.short	0x0002
        /*001a*/ 	.short	0x0064
        /*001c*/ 	.short	0x0082
	.zero		2


//--------------------- .nv.info                  --------------------------
	.section	.nv.info,"",@"SHT_CUDA_INFO"
	.align	4


	//----- nvinfo : EIATTR_REGCOUNT
	.align		4
        /*0000*/ 	.byte	0x04, 0x2f
        /*0002*/ 	.short	(.L_1 - .L_0)
	.align		4
.L_0:
        /*0004*/ 	.word	index@(_Z19gpu_vector_additionPfS_S_i)
        /*0008*/ 	.word	0x00000014


	//----- nvinfo : EIATTR_FRAME_SIZE
	.align		4
.L_1:
        /*000c*/ 	.byte	0x04, 0x11
        /*000e*/ 	.short	(.L_3 - .L_2)
	.align		4
.L_2:
        /*0010*/ 	.word	index@($__internal_0_$__cuda_sm3x_div_rn_noftz_f32_slowpath)
        /*0014*/ 	.word	0x00000000


	//----- nvinfo : EIATTR_FRAME_SIZE
	.align		4
.L_3:
        /*0018*/ 	.byte	0x04, 0x11
        /*001a*/ 	.short	(.L_5 - .L_4)
	.align		4
.L_4:
        /*001c*/ 	.word	index@(_Z19gpu_vector_additionPfS_S_i)
        /*0020*/ 	.word	0x00000000


	//----- nvinfo : EIATTR_MIN_STACK_SIZE
	.align		4
.L_5:
        /*0024*/ 	.byte	0x04, 0x12
        /*0026*/ 	.short	(.L_7 - .L_6)
	.align		4
.L_6:
        /*0028*/ 	.word	index@(_Z19gpu_vector_additionPfS_S_i)
        /*002c*/ 	.word	0x00000000
.L_7:


//--------------------- .nv.compat                --------------------------
	.section	.nv.compat,"",@"SHT_CUDA_COMPAT_INFO"
	.align	4
        /*0000*/ 	.byte	0x02, 0x09, 0x00, 0x00, 0x02, 0x02, 0x01, 0x00, 0x02, 0x05, 0x05, 0x00, 0x03, 0x07, 0x01, 0x01
        /*0010*/ 	.byte	0x02, 0x03, 0x00, 0x00, 0x02, 0x06, 0x01, 0x00, 0x04, 0x0b, 0x08, 0x00, 0x01, 0x00, 0x00, 0x00
        /*0020*/ 	.byte	0x00, 0x00, 0x00, 0x00


//--------------------- .nv.info._Z19gpu_vector_additionPfS_S_i --------------------------
	.section	.nv.info._Z19gpu_vector_additionPfS_S_i,"",@"SHT_CUDA_INFO"
	.sectionflags	@""
	.align	4


	//----- nvinfo : EIATTR_CUDA_API_VERSION
	.align		4
        /*0000*/ 	.byte	0x04, 0x37
        /*0002*/ 	.short	(.L_9 - .L_8)
.L_8:
        /*0004*/ 	.word	0x00000082


	//----- nvinfo : EIATTR_KPARAM_INFO
	.align		4
.L_9:
        /*0008*/ 	.byte	0x04, 0x17
        /*000a*/ 	.short	(.L_11 - .L_10)
.L_10:
        /*000c*/ 	.word	0x00000000
        /*0010*/ 	.short	0x0003
        /*0012*/ 	.short	0x0018
        /*0014*/ 	.byte	0x00, 0xf0, 0x11, 0x00


	//----- nvinfo : EIATTR_KPARAM_INFO
	.align		4
.L_11:
        /*0018*/ 	.byte	0x04, 0x17
        /*001a*/ 	.short	(.L_13 - .L_12)
.L_12:
        /*001c*/ 	.word	0x00000000
        /*0020*/ 	.short	0x0002
        /*0022*/ 	.short	0x0010
        /*0024*/ 	.byte	0x00, 0xf5, 0x21, 0x00


	//----- nvinfo : EIATTR_KPARAM_INFO
	.align		4
.L_13:
        /*0028*/ 	.byte	0x04, 0x17
        /*002a*/ 	.short	(.L_15 - .L_14)
.L_14:
        /*002c*/ 	.word	0x00000000
        /*0030*/ 	.short	0x0001
        /*0032*/ 	.short	0x0008
        /*0034*/ 	.byte	0x00, 0xf5, 0x21, 0x00


	//----- nvinfo : EIATTR_KPARAM_INFO
	.align		4
.L_15:
        /*0038*/ 	.byte	0x04, 0x17
        /*003a*/ 	.short	(.L_17 - .L_16)
.L_16:
        /*003c*/ 	.word	0x00000000
        /*0040*/ 	.short	0x0000
        /*0042*/ 	.short	0x0000
        /*0044*/ 	.byte	0x00, 0xf5, 0x21, 0x00


	//----- nvinfo : EIATTR_SPARSE_MMA_MASK
	.align		4
.L_17:
        /*0048*/ 	.byte	0x03, 0x50
        /*004a*/ 	.short	0x0000


	//----- nvinfo : EIATTR_MAXREG_COUNT
	.align		4
        /*004c*/ 	.byte	0x03, 0x1b
        /*004e*/ 	.short	0x00ff


	//----- nvinfo : EIATTR_MERCURY_ISA_VERSION
	.align		4
        /*0050*/ 	.byte	0x03, 0x5f
        /*0052*/ 	.short	0x0101


	//----- nvinfo : EIATTR_VRC_CTA_INIT_COUNT
	.align		4
        /*0054*/ 	.byte	0x02, 0x4a
	.zero		1
	.zero		1


	//----- nvinfo : EIATTR_EXIT_INSTR_OFFSETS
	.align		4
        /*0058*/ 	.byte	0x04, 0x1c
        /*005a*/ 	.short	(.L_19 - .L_18)


	//   ....[0]....
.L_18:
        /*005c*/ 	.word	0x000001b0


	//   ....[1]....
        /*0060*/ 	.word	0x00000340


	//   ....[2]....
        /*0064*/ 	.word	0x000005b0


	//----- nvinfo : EIATTR_CRS_STACK_SIZE
	.align		4
.L_19:
        /*0068*/ 	.byte	0x04, 0x1e
        /*006a*/ 	.short	(.L_21 - .L_20)
.L_20:
        /*006c*/ 	.word	0x00000000


	//----- nvinfo : EIATTR_CBANK_PARAM_SIZE
	.align		4
.L_21:
        /*0070*/ 	.byte	0x03, 0x19
        /*0072*/ 	.short	0x001c


	//----- nvinfo : EIATTR_PARAM_CBANK
	.align		4
        /*0074*/ 	.byte	0x04, 0x0a
        /*0076*/ 	.short	(.L_23 - .L_22)
	.align		4
.L_22:
        /*0078*/ 	.word	index@(.nv.constant0._Z19gpu_vector_additionPfS_S_i)
        /*007c*/ 	.short	0x0380
        /*007e*/ 	.short	0x001c


	//----- nvinfo : EIATTR_SW_WAR
	.align		4
.L_23:
        /*0080*/ 	.byte	0x04, 0x36
        /*0082*/ 	.short	(.L_25 - .L_24)
.L_24:
        /*0084*/ 	.word	0x00000008
.L_25:


//--------------------- .nv.callgraph             --------------------------
	.section	.nv.callgraph,"",@"SHT_CUDA_CALLGRAPH"
	.align	4
	.sectionentsize	8
	.align		4
        /*0000*/ 	.word	0x00000000
	.align		4
        /*0004*/ 	.word	0xffffffff
	.align		4
        /*0008*/ 	.word	0x00000000
	.align		4
        /*000c*/ 	.word	0xfffffffe
	.align		4
        /*0010*/ 	.word	0x00000000
	.align		4
        /*0014*/ 	.word	0xfffffffd
	.align		4
        /*0018*/ 	.word	0x00000000
	.align		4
        /*001c*/ 	.word	0xfffffffc


//--------------------- .text._Z19gpu_vector_additionPfS_S_i --------------------------
	.section	.text._Z19gpu_vector_additionPfS_S_i,"ax",@progbits
	.align	128
        .global         _Z19gpu_vector_additionPfS_S_i
        .type           _Z19gpu_vector_additionPfS_S_i,@function
        .size           _Z19gpu_vector_additionPfS_S_i,(.L_x_14 - _Z19gpu_vector_additionPfS_S_i)
        .other          _Z19gpu_vector_additionPfS_S_i,@"STO_CUDA_ENTRY STV_DEFAULT"
_Z19gpu_vector_additionPfS_S_i:
.text._Z19gpu_vector_additionPfS_S_i:
[----:B------:R-:W-:Y:S01]  /*0000*/  LDC R1, c[0x0][0x37c] ;  /* 0x0000df00ff017b82 */ /* 0x000fe20000000800 */
[----:B------:R-:W0:Y:S01]  /*0010*/  LDCU UR5, c[0x0][0x360] ;  /* 0x00006c00ff0577ac */ /* 0x000e220008000800 */
[----:B------:R-:W1:Y:S01]  /*0020*/  S2R R7, SR_CTAID.X ;  /* 0x0000000000077919 */ /* 0x000e620000002500 */
[----:B------:R-:W0:Y:S01]  /*0030*/  LDCU UR4, c[0x0][0x370] ;  /* 0x00006e00ff0477ac */ /* 0x000e220008000800 */
[----:B------:R-:W1:Y:S01]  /*0040*/  S2R R8, SR_TID.X ;  /* 0x0000000000087919 */ /* 0x000e620000002100 */
[----:B------:R-:W2:Y:S01]  /*0050*/  LDCU.64 UR12, c[0x0][0x358] ;  /* 0x00006b00ff0c77ac */ /* 0x000ea20008000a00 */
[----:B0-----:R-:W-:-:S06]  /*0060*/  UIMAD UR4, UR5, UR4, URZ ;  /* 0x00000004050472a4 */ /* 0x001fcc000f8e02ff */
[----:B------:R-:W-:-:S04]  /*0070*/  I2FP.F32.S32 R3, UR4 ;  /* 0x0000000400037c45 */ /* 0x000fc80008201400 */
[----:B------:R-:W0:Y:S01]  /*0080*/  MUFU.RCP R2, R3 ;  /* 0x0000000300027308 */ /* 0x000e220000001000 */
[----:B------:R-:W3:Y:S01]  /*0090*/  LDCU UR4, c[0x0][0x398] ;  /* 0x00007300ff0477ac */ /* 0x000ee20008000800 */
[----:B0-----:R-:W-:Y:S01]  /*00a0*/  FFMA R5, -R3, R2, 1 ;  /* 0x3f80000003057423 */ /* 0x001fe20000000102 */
[----:B---3--:R-:W-:-:S03]  /*00b0*/  I2FP.F32.S32 R0, UR4 ;  /* 0x0000000400007c45 */ /* 0x008fc60008201400 */
[----:B------:R-:W-:Y:S01]  /*00c0*/  FFMA R5, R2, R5, R2 ;  /* 0x0000000502057223 */ /* 0x000fe20000000002 */
[----:B-1----:R-:W-:Y:S01]  /*00d0*/  IMAD R2, R7, UR5, R8 ;  /* 0x0000000507027c24 */ /* 0x002fe2000f8e0208 */
[----:B------:R-:W0:Y:S02]  /*00e0*/  FCHK P0, R0, R3 ;  /* 0x0000000300007302 */ /* 0x000e240000000000 */
[----:B------:R-:W-:-:S04]  /*00f0*/  FFMA R4, R0, R5, RZ ;  /* 0x0000000500047223 */ /* 0x000fc800000000ff */
[----:B------:R-:W-:-:S04]  /*0100*/  FFMA R6, -R3, R4, R0 ;  /* 0x0000000403067223 */ /* 0x000fc80000000100 */
[----:B------:R-:W-:Y:S01]  /*0110*/  FFMA R4, R5, R6, R4 ;  /* 0x0000000605047223 */ /* 0x000fe20000000004 */
[----:B0-2---:R-:W-:Y:S06]  /*0120*/  @!P0 BRA `(.L_x_0) ;  /* 0x00000000000c8947 */ /* 0x005fec0003800000 */
[----:B------:R-:W-:-:S07]  /*0130*/  MOV R4, 0x150 ;  /* 0x0000015000047802 */ /* 0x000fce0000000f00 */
[----:B------:R-:W-:Y:S05]  /*0140*/  CALL.REL.NOINC `($__internal_0_$__cuda_sm3x_div_rn_noftz_f32_slowpath) ;  /* 0x00000004001c7944 */ /* 0x000fea0003c00000 */
[----:B------:R-:W-:-:S07]  /*0150*/  IMAD.MOV.U32 R4, RZ, RZ, R0 ;  /* 0x000000ffff047224 */ /* 0x000fce00078e0000 */
.L_x_0:
[----:B------:R-:W0:Y:S01]  /*0160*/  F2I.CEIL.NTZ R3, R4 ;  /* 0x0000000400037305 */ /* 0x000e22000020b100 */
[----:B------:R-:W1:Y:S01]  /*0170*/  LDCU UR4, c[0x0][0x398] ;  /* 0x00007300ff0477ac */ /* 0x000e620008000800 */
[----:B0-----:R-:W-:-:S05]  /*0180*/  IMAD R2, R2, R3, RZ ;  /* 0x0000000302027224 */ /* 0x001fca00078e02ff */
[----:B-1----:R-:W-:-:S04]  /*0190*/  VIADDMNMX R17, R2, R3, UR4, PT ;  /* 0x0000000402117e46 */ /* 0x002fc8000b800103 */
[----:B------:R-:W-:-:S13]  /*01a0*/  ISETP.GE.AND P0, PT, R2, R17, PT ;  /* 0x000000110200720c */ /* 0x000fda0003f06270 */
[----:B------:R-:W-:Y:S05]  /*01b0*/  @P0 EXIT ;  /* 0x000000000000094d */ /* 0x000fea0003800000 */
[----:B------:R-:W-:Y:S01]  /*01c0*/  IMAD.IADD R0, R17, 0x1, -R2 ;  /* 0x0000000111007824 */ /* 0x000fe200078e0a02 */
[----:B------:R-:W-:Y:S01]  /*01d0*/  BSSY.RECONVERGENT B0, `(.L_x_1) ;  /* 0x0000016000007945 */ /* 0x000fe20003800200 */
[----:B------:R-:W-:-:S03]  /*01e0*/  IMAD.IADD R3, R2, 0x1, -R17 ;  /* 0x0000000102037824 */ /* 0x000fc600078e0a11 */
[----:B------:R-:W-:Y:S01]  /*01f0*/  LOP3.LUT P0, R14, R0, 0x3, RZ, 0xc0, !PT ;  /* 0x00000003000e7812 */ /* 0x000fe2000780c0ff */
[----:B------:R-:W-:Y:S01]  /*0200*/  IMAD.MOV.U32 R0, RZ, RZ, R2 ;  /* 0x000000ffff007224 */ /* 0x000fe200078e0002 */
[----:B------:R-:W-:-:S11]  /*0210*/  ISETP.GT.U32.AND P1, PT, R3, -0x4, PT ;  /* 0xfffffffc0300780c */ /* 0x000fd60003f24070 */
[----:B------:R-:W-:Y:S05]  /*0220*/  @!P0 BRA `(.L_x_2) ;  /* 0x0000000000408947 */ /* 0x000fea0003800000 */
[----:B------:R-:W0:Y:S01]  /*0230*/  LDC.64 R8, c[0x0][0x390] ;  /* 0x0000e400ff087b82 */ /* 0x000e220000000a00 */
[----:B------:R-:W-:Y:S01]  /*0240*/  IMAD.MOV R14, RZ, RZ, -R14 ;  /* 0x000000ffff0e7224 */ /* 0x000fe200078e0a0e */
[----:B------:R-:W-:-:S06]  /*0250*/  MOV R0, R2 ;  /* 0x0000000200007202 */ /* 0x000fcc0000000f00 */
[----:B------:R-:W1:Y:S08]  /*0260*/  LDC.64 R12, c[0x0][0x380] ;  /* 0x0000e000ff0c7b82 */ /* 0x000e700000000a00 */
[----:B------:R-:W2:Y:S02]  /*0270*/  LDC.64 R10, c[0x0][0x388] ;  /* 0x0000e200ff0a7b82 */ /* 0x000ea40000000a00 */
.L_x_3:
[----:B--2---:R-:W-:-:S04]  /*0280*/  IMAD.WIDE R4, R0, 0x4, R10 ;  /* 0x0000000400047825 */ /* 0x004fc800078e020a */
[C---:B-1----:R-:W-:Y:S02]  /*0290*/  IMAD.WIDE R6, R0.reuse, 0x4, R12 ;  /* 0x0000000400067825 */ /* 0x042fe400078e020c */
[----:B------:R-:W2:Y:S04]  /*02a0*/  LDG.E R5, desc[UR12][R4.64] ;  /* 0x0000000c04057981 */ /* 0x000ea8000c1e1900 */
[----:B------:R-:W2:Y:S01]  /*02b0*/  LDG.E R6, desc[UR12][R6.64] ;  /* 0x0000000c06067981 */ /* 0x000ea2000c1e1900 */
[----:B0--3--:R-:W-:-:S04]  /*02c0*/  IMAD.WIDE R2, R0, 0x4, R8 ;  /* 0x0000000400027825 */ /* 0x009fc800078e0208 */
[----:B------:R-:W-:Y:S02]  /*02d0*/  VIADD R14, R14, 0x1 ;  /* 0x000000010e0e7836 */ /* 0x000fe40000000000 */
[----:B------:R-:W-:-:S03]  /*02e0*/  VIADD R0, R0, 0x1 ;  /* 0x0000000100007836 */ /* 0x000fc60000000000 */
[----:B------:R-:W-:Y:S01]  /*02f0*/  ISETP.NE.AND P0, PT, R14, RZ, PT ;  /* 0x000000ff0e00720c */ /* 0x000fe20003f05270 */
[----:B--2---:R-:W-:-:S05]  /*0300*/  FADD R15, R6, R5 ;  /* 0x00000005060f7221 */ /* 0x004fca0000000000 */
[----:B------:R3:W-:Y:S07]  /*0310*/  STG.E desc[UR12][R2.64], R15 ;  /* 0x0000000f02007986 */ /* 0x0007ee000c10190c */
[----:B------:R-:W-:Y:S05]  /*0320*/  @P0 BRA `(.L_x_3) ;  /* 0xfffffffc00d40947 */ /* 0x000fea000383ffff */
.L_x_2:
[----:B------:R-:W-:Y:S05]  /*0330*/  BSYNC.RECONVERGENT B0 ;  /* 0x0000000000007941 */ /* 0x000fea0003800200 */
.L_x_1:
[----:B------:R-:W-:Y:S05]  /*0340*/  @P1 EXIT ;  /* 0x000000000000194d */ /* 0x000fea0003800000 */
[----:B------:R-:W0:Y:S01]  /*0350*/  LDCU.128 UR4, c[0x0][0x380] ;  /* 0x00007000ff0477ac */ /* 0x000e220008000c00 */
[----:B------:R-:W-:Y:S01]  /*0360*/  IMAD.IADD R8, R0, 0x1, -R17 ;  /* 0x0000000100087824 */ /* 0x000fe200078e0a11 */
[----:B------:R-:W1:Y:S01]  /*0370*/  LDCU.64 UR10, c[0x0][0x390] ;  /* 0x00007200ff0a77ac */ /* 0x000e620008000a00 */
[----:B0-----:R-:W-:Y:S02]  /*0380*/  UIADD3 UR8, UP0, UPT, UR4, 0x8, URZ ;  /* 0x0000000804087890 */ /* 0x001fe4000ff1e0ff */
[----:B------:R-:W-:Y:S02]  /*0390*/  UIADD3 UR6, UP1, UPT, UR6, 0x8, URZ ;  /* 0x0000000806067890 */ /* 0x000fe4000ff3e0ff */
[----:B-1----:R-:W-:Y:S02]  /*03a0*/  UIADD3 UR4, UP2, UPT, UR10, 0x8, URZ ;  /* 0x000000080a047890 */ /* 0x002fe4000ff5e0ff */
[----:B------:R-:W-:Y:S02]  /*03b0*/  UIADD3.X UR9, UPT, UPT, URZ, UR5, URZ, UP0, !UPT ;  /* 0x00000005ff097290 */ /* 0x000fe400087fe4ff */
[----:B------:R-:W-:-:S02]  /*03c0*/  UIADD3.X UR7, UPT, UPT, URZ, UR7, URZ, UP1, !UPT ;  /* 0x00000007ff077290 */ /* 0x000fc40008ffe4ff */
[----:B------:R-:W-:-:S12]  /*03d0*/  UIADD3.X UR5, UPT, UPT, URZ, UR11, URZ, UP2, !UPT ;  /* 0x0000000bff057290 */ /* 0x000fd800097fe4ff */
.L_x_4:
[----:B---3--:R-:W-:Y:S01]  /*03e0*/  MOV R3, UR9 ;  /* 0x0000000900037c02 */ /* 0x008fe20008000f00 */
[----:B------:R-:W-:Y:S02]  /*03f0*/  IMAD.U32 R2, RZ, RZ, UR8 ;  /* 0x00000008ff027e24 */ /* 0x000fe4000f8e00ff */
[----:B------:R-:W-:Y:S02]  /*0400*/  IMAD.U32 R4, RZ, RZ, UR6 ;  /* 0x00000006ff047e24 */ /* 0x000fe4000f8e00ff */
[----:B------:R-:W-:Y:S02]  /*0410*/  IMAD.U32 R5, RZ, RZ, UR7 ;  /* 0x00000007ff057e24 */ /* 0x000fe4000f8e00ff */
[----:B------:R-:W-:-:S04]  /*0420*/  IMAD.WIDE R2, R0, 0x4, R2 ;  /* 0x0000000400027825 */ /* 0x000fc800078e0202 */
[C---:B------:R-:W-:Y:S01]  /*0430*/  IMAD.WIDE R4, R0.reuse, 0x4, R4 ;  /* 0x0000000400047825 */ /* 0x040fe200078e0204 */
[----:B0-----:R-:W2:Y:S04]  /*0440*/  LDG.E R9, desc[UR12][R2.64+-0x8] ;  /* 0xfffff80c02097981 */ /* 0x001ea8000c1e1900 */
[----:B------:R-:W2:Y:S01]  /*0450*/  LDG.E R10, desc[UR12][R4.64+-0x8] ;  /* 0xfffff80c040a7981 */ /* 0x000ea2000c1e1900 */
[----:B------:R-:W-:Y:S02]  /*0460*/  IMAD.U32 R6, RZ, RZ, UR4 ;  /* 0x00000004ff067e24 */ /* 0x000fe4000f8e00ff */
[----:B------:R-:W-:Y:S02]  /*0470*/  IMAD.U32 R7, RZ, RZ, UR5 ;  /* 0x00000005ff077e24 */ /* 0x000fe4000f8e00ff */
[----:B------:R-:W-:-:S04]  /*0480*/  IMAD.WIDE R6, R0, 0x4, R6 ;  /* 0x0000000400067825 */ /* 0x000fc800078e0206 */
[----:B--2---:R-:W-:-:S05]  /*0490*/  FADD R9, R9, R10 ;  /* 0x0000000a09097221 */ /* 0x004fca0000000000 */
[----:B------:R0:W-:Y:S04]  /*04a0*/  STG.E desc[UR12][R6.64+-0x8], R9 ;  /* 0xfffff80906007986 */ /* 0x0001e8000c10190c */
[----:B------:R-:W2:Y:S04]  /*04b0*/  LDG.E R10, desc[UR12][R2.64+-0x4] ;  /* 0xfffffc0c020a7981 */ /* 0x000ea8000c1e1900 */
[----:B------:R-:W2:Y:S02]  /*04c0*/  LDG.E R11, desc[UR12][R4.64+-0x4] ;  /* 0xfffffc0c040b7981 */ /* 0x000ea4000c1e1900 */
[----:B--2---:R-:W-:-:S05]  /*04d0*/  FADD R11, R10, R11 ;  /* 0x0000000b0a0b7221 */ /* 0x004fca0000000000 */
[----:B------:R0:W-:Y:S04]  /*04e0*/  STG.E desc[UR12][R6.64+-0x4], R11 ;  /* 0xfffffc0b06007986 */ /* 0x0001e8000c10190c */
[----:B------:R-:W2:Y:S04]  /*04f0*/  LDG.E R10, desc[UR12][R2.64] ;  /* 0x0000000c020a7981 */ /* 0x000ea8000c1e1900 */
[----:B------:R-:W2:Y:S02]  /*0500*/  LDG.E R13, desc[UR12][R4.64] ;  /* 0x0000000c040d7981 */ /* 0x000ea4000c1e1900 */
[----:B--2---:R-:W-:-:S05]  /*0510*/  FADD R13, R10, R13 ;  /* 0x0000000d0a0d7221 */ /* 0x004fca0000000000 */
[----:B------:R0:W-:Y:S04]  /*0520*/  STG.E desc[UR12][R6.64], R13 ;  /* 0x0000000d06007986 */ /* 0x0001e8000c10190c */
[----:B------:R-:W2:Y:S04]  /*0530*/  LDG.E R10, desc[UR12][R2.64+0x4] ;  /* 0x0000040c020a7981 */ /* 0x000ea8000c1e1900 */
[----:B------:R-:W2:Y:S01]  /*0540*/  LDG.E R15, desc[UR12][R4.64+0x4] ;  /* 0x0000040c040f7981 */ /* 0x000ea2000c1e1900 */
[----:B------:R-:W-:Y:S01]  /*0550*/  IADD3 R8, PT, PT, R8, 0x4, RZ ;  /* 0x0000000408087810 */ /* 0x000fe20007ffe0ff */
[----:B------:R-:W-:-:S03]  /*0560*/  VIADD R0, R0, 0x4 ;  /* 0x0000000400007836 */ /* 0x000fc60000000000 */
[----:B------:R-:W-:Y:S01]  /*0570*/  ISETP.NE.AND P0, PT, R8, RZ, PT ;  /* 0x000000ff0800720c */ /* 0x000fe20003f05270 */
[----:B--2---:R-:W-:-:S05]  /*0580*/  FADD R15, R10, R15 ;  /* 0x0000000f0a0f7221 */ /* 0x004fca0000000000 */
[----:B------:R0:W-:Y:S07]  /*0590*/  STG.E desc[UR12][R6.64+0x4], R15 ;  /* 0x0000040f06007986 */ /* 0x0001ee000c10190c */
[----:B------:R-:W-:Y:S05]  /*05a0*/  @P0 BRA `(.L_x_4) ;  /* 0xfffffffc008c0947 */ /* 0x000fea000383ffff */
[----:B------:R-:W-:Y:S05]  /*05b0*/  EXIT ;  /* 0x000000000000794d */ /* 0x000fea0003800000 */
        .weak           $__internal_0_$__cuda_sm3x_div_rn_noftz_f32_slowpath
        .type           $__internal_0_$__cuda_sm3x_div_rn_noftz_f32_slowpath,@function
        .size           $__internal_0_$__cuda_sm3x_div_rn_noftz_f32_slowpath,(.L_x_14 - $__internal_0_$__cuda_sm3x_div_rn_noftz_f32_slowpath)
$__internal_0_$__cuda_sm3x_div_rn_noftz_f32_slowpath:
[----:B------:R-:W-:Y:S01]  /*05c0*/  SHF.R.U32.HI R6, RZ, 0x17, R3 ;  /* 0x00000017ff067819 */ /* 0x000fe20000011603 */
[--C-:B------:R-:W-:Y:S01]  /*05d0*/  IMAD.MOV.U32 R7, RZ, RZ, R0.reuse ;  /* 0x000000ffff077224 */ /* 0x100fe200078e0000 */
[----:B------:R-:W-:Y:S02]  /*05e0*/  SHF.R.U32.HI R5, RZ, 0x17, R0 ;  /* 0x00000017ff057819 */ /* 0x000fe40000011600 */
[----:B------:R-:W-:Y:S02]  /*05f0*/  LOP3.LUT R6, R6, 0xff, RZ, 0xc0, !PT ;  /* 0x000000ff06067812 */ /* 0x000fe400078ec0ff */
[----:B------:R-:W-:Y:S02]  /*0600*/  LOP3.LUT R5, R5, 0xff, RZ, 0xc0, !PT ;  /* 0x000000ff05057812 */ /* 0x000fe400078ec0ff */
[----:B------:R-:W-:Y:S01]  /*0610*/  MOV R8, R3 ;  /* 0x0000000300087202 */ /* 0x000fe20000000f00 */
[----:B------:R-:W-:Y:S02]  /*0620*/  VIADD R11, R6, 0xffffffff ;  /* 0xffffffff060b7836 */ /* 0x000fe40000000000 */
[----:B------:R-:W-:-:S03]  /*0630*/  VIADD R10, R5, 0xffffffff ;  /* 0xffffffff050a7836 */ /* 0x000fc60000000000 */
[----:B------:R-:W-:-:S04]  /*0640*/  ISETP.GT.U32.AND P0, PT, R11, 0xfd, PT ;  /* 0x000000fd0b00780c */ /* 0x000fc80003f04070 */
[----:B------:R-:W-:-:S13]  /*0650*/  ISETP.GT.U32.OR P0, PT, R10, 0xfd, P0 ;  /* 0x000000fd0a00780c */ /* 0x000fda0000704470 */
[----:B------:R-:W-:Y:S01]  /*0660*/  @!P0 IMAD.MOV.U32 R9, RZ, RZ, RZ ;  /* 0x000000ffff098224 */ /* 0x000fe200078e00ff */
[----:B------:R-:W-:Y:S06]  /*0670*/  @!P0 BRA `(.L_x_5) ;  /* 0x00000000005c8947 */ /* 0x000fec0003800000 */
[----:B------:R-:W-:Y:S02]  /*0680*/  FSETP.GTU.FTZ.AND P0, PT, |R0|, +INF , PT ;  /* 0x7f8000000000780b */ /* 0x000fe40003f1c200 */
[----:B------:R-:W-:-:S04]  /*0690*/  FSETP.GTU.FTZ.AND P1, PT, |R3|, +INF , PT ;  /* 0x7f8000000300780b */ /* 0x000fc80003f3c200 */
[----:B------:R-:W-:-:S13]  /*06a0*/  PLOP3.LUT P0, PT, P0, P1, PT, 0xf8, 0x8f ;  /* 0x00000000008f781c */ /* 0x000fda0000703f70 */
[----:B------:R-:W-:Y:S05]  /*06b0*/  @P0 BRA `(.L_x_6) ;  /* 0x0000000400440947 */ /* 0x000fea0003800000 */
[----:B------:R-:W-:-:S13]  /*06c0*/  LOP3.LUT P0, RZ, R8, 0x7fffffff, R7, 0xc8, !PT ;  /* 0x7fffffff08ff7812 */ /* 0x000fda000780c807 */
[----:B------:R-:W-:Y:S05]  /*06d0*/  @!P0 BRA `(.L_x_7) ;  /* 0x0000000400348947 */ /* 0x000fea0003800000 */
[C---:B------:R-:W-:Y:S02]  /*06e0*/  FSETP.NEU.FTZ.AND P2, PT, |R0|.reuse, +INF , PT ;  /* 0x7f8000000000780b */ /* 0x040fe40003f5d200 */
[----:B------:R-:W-:Y:S02]  /*06f0*/  FSETP.NEU.FTZ.AND P1, PT, |R3|, +INF , PT ;  /* 0x7f8000000300780b */ /* 0x000fe40003f3d200 */
[----:B------:R-:W-:-:S11]  /*0700*/  FSETP.NEU.FTZ.AND P0, PT, |R0|, +INF , PT ;  /* 0x7f8000000000780b */ /* 0x000fd60003f1d200 */
[----:B------:R-:W-:Y:S05]  /*0710*/  @!P1 BRA !P2, `(.L_x_7) ;  /* 0x0000000400249947 */ /* 0x000fea0005000000 */
[----:B------:R-:W-:-:S04]  /*0720*/  LOP3.LUT P2, RZ, R7, 0x7fffffff, RZ, 0xc0, !PT ;  /* 0x7fffffff07ff7812 */ /* 0x000fc8000784c0ff */
[----:B------:R-:W-:-:S13]  /*0730*/  PLOP3.LUT P1, PT, P1, P2, PT, 0x2f, 0xf2 ;  /* 0x0000000000f2781c */ /* 0x000fda0000f24577 */
[----:B------:R-:W-:Y:S05]  /*0740*/  @P1 BRA `(.L_x_8) ;  /* 0x0000000400101947 */ /* 0x000fea0003800000 */
[----:B------:R-:W-:-:S04]  /*0750*/  LOP3.LUT P1, RZ, R8, 0x7fffffff, RZ, 0xc0, !PT ;  /* 0x7fffffff08ff7812 */ /* 0x000fc8000782c0ff */
[----:B------:R-:W-:-:S13]  /*0760*/  PLOP3.LUT P0, PT, P0, P1, PT, 0x2f, 0xf2 ;  /* 0x0000000000f2781c */ /* 0x000fda0000702577 */
[----:B------:R-:W-:Y:S05]  /*0770*/  @P0 BRA `(.L_x_9) ;  /* 0x0000000000f80947 */ /* 0x000fea0003800000 */
[----:B------:R-:W-:Y:S02]  /*0780*/  ISETP.GE.AND P0, PT, R10, RZ, PT ;  /* 0x000000ff0a00720c */ /* 0x000fe40003f06270 */
[----:B------:R-:W-:-:S11]  /*0790*/  ISETP.GE.AND P1, PT, R11, RZ, PT ;  /* 0x000000ff0b00720c */ /* 0x000fd60003f26270 */
[----:B------:R-:W-:Y:S02]  /*07a0*/  @P0 IMAD.MOV.U32 R9, RZ, RZ, RZ ;  /* 0x000000ffff090224 */ /* 0x000fe400078e00ff */
[----:B------:R-:W-:Y:S01]  /*07b0*/  @!P0 FFMA R7, R0, 1.84467440737095516160e+19, RZ ;  /* 0x5f80000000078823 */ /* 0x000fe200000000ff */
[----:B------:R-:W-:Y:S02]  /*07c0*/  @!P0 IMAD.MOV.U32 R9, RZ, RZ, -0x40 ;  /* 0xffffffc0ff098424 */ /* 0x000fe400078e00ff */
[----:B------:R-:W-:-:S03]  /*07d0*/  @!P1 FFMA R8, R3, 1.84467440737095516160e+19, RZ ;  /* 0x5f80000003089823 */ /* 0x000fc600000000ff */
[----:B------:R-:W-:-:S07]  /*07e0*/  @!P1 IADD3 R9, PT, PT, R9, 0x40, RZ ;  /* 0x0000004009099810 */ /* 0x000fce0007ffe0ff */
.L_x_5:
[----:B------:R-:W-:Y:S01]  /*07f0*/  LEA R3, R6, 0xc0800000, 0x17 ;  /* 0xc080000006037811 */ /* 0x000fe200078eb8ff */
[----:B------:R-:W-:-:S04]  /*0800*/  VIADD R5, R5, 0xffffff81 ;  /* 0xffffff8105057836 */ /* 0x000fc80000000000 */
[----:B------:R-:W-:Y:S01]  /*0810*/  IMAD.IADD R3, R8, 0x1, -R3 ;  /* 0x0000000108037824 */ /* 0x000fe200078e0a03 */
[C---:B------:R-:W-:Y:S01]  /*0820*/  IADD3 R6, PT, PT, R5.reuse, 0x7f, -R6 ;  /* 0x0000007f05067810 */ /* 0x040fe20007ffe806 */
[----:B------:R-:W-:Y:S02]  /*0830*/  IMAD R0, R5, -0x800000, R7 ;  /* 0xff80000005007824 */ /* 0x000fe400078e0207 */
[----:B------:R-:W0:Y:S01]  /*0840*/  MUFU.RCP R8, R3 ;  /* 0x0000000300087308 */ /* 0x000e220000001000 */
[----:B------:R-:W-:Y:S01]  /*0850*/  FADD.FTZ R11, -R3, -RZ ;  /* 0x800000ff030b7221 */ /* 0x000fe20000010100 */
[----:B------:R-:W-:-:S03]  /*0860*/  IMAD.IADD R6, R6, 0x1, R9 ;  /* 0x0000000106067824 */ /* 0x000fc600078e0209 */
[----:B0-----:R-:W-:-:S04]  /*0870*/  FFMA R13, R8, R11, 1 ;  /* 0x3f800000080d7423 */ /* 0x001fc8000000000b */
[----:B------:R-:W-:-:S04]  /*0880*/  FFMA R10, R8, R13, R8 ;  /* 0x0000000d080a7223 */ /* 0x000fc80000000008 */
[----:B------:R-:W-:-:S04]  /*0890*/  FFMA R7, R0, R10, RZ ;  /* 0x0000000a00077223 */ /* 0x000fc800000000ff */
[----:B------:R-:W-:-:S04]  /*08a0*/  FFMA R8, R11, R7, R0 ;  /* 0x000000070b087223 */ /* 0x000fc80000000000 */
[----:B------:R-:W-:-:S04]  /*08b0*/  FFMA R7, R10, R8, R7 ;  /* 0x000000080a077223 */ /* 0x000fc80000000007 */
[----:B------:R-:W-:-:S04]  /*08c0*/  FFMA R8, R11, R7, R0 ;  /* 0x000000070b087223 */ /* 0x000fc80000000000 */
[----:B------:R-:W-:-:S05]  /*08d0*/  FFMA R0, R10, R8, R7 ;  /* 0x000000080a007223 */ /* 0x000fca0000000007 */
[----:B------:R-:W-:-:S04]  /*08e0*/  SHF.R.U32.HI R3, RZ, 0x17, R0 ;  /* 0x00000017ff037819 */ /* 0x000fc80000011600 */
[----:B------:R-:W-:-:S04]  /*08f0*/  LOP3.LUT R3, R3, 0xff, RZ, 0xc0, !PT ;  /* 0x000000ff03037812 */ /* 0x000fc800078ec0ff */
[----:B------:R-:W-:-:S05]  /*0900*/  IADD3 R9, PT, PT, R3, R6, RZ ;  /* 0x0000000603097210 */ /* 0x000fca0007ffe0ff */
[----:B------:R-:W-:-:S05]  /*0910*/  VIADD R3, R9, 0xffffffff ;  /* 0xffffffff09037836 */ /* 0x000fca0000000000 */
[----:B------:R-:W-:-:S13]  /*0920*/  ISETP.GE.U32.AND P0, PT, R3, 0xfe, PT ;  /* 0x000000fe0300780c */ /* 0x000fda0003f06070 */
[----:B------:R-:W-:Y:S05]  /*0930*/  @!P0 BRA `(.L_x_10) ;  /* 0x0000000000808947 */ /* 0x000fea0003800000 */
[----:B------:R-:W-:-:S13]  /*0940*/  ISETP.GT.AND P0, PT, R9, 0xfe, PT ;  /* 0x000000fe0900780c */ /* 0x000fda0003f04270 */
[----:B------:R-:W-:Y:S05]  /*0950*/  @P0 BRA `(.L_x_11) ;  /* 0x00000000006c0947 */ /* 0x000fea0003800000 */
[----:B------:R-:W-:-:S13]  /*0960*/  ISETP.GE.AND P0, PT, R9, 0x1, PT ;  /* 0x000000010900780c */ /* 0x000fda0003f06270 */
[----:B------:R-:W-:Y:S05]  /*0970*/  @P0 BRA `(.L_x_12) ;  /* 0x0000000000980947 */ /* 0x000fea0003800000 */
[----:B------:R-:W-:Y:S02]  /*0980*/  ISETP.GE.AND P0, PT, R9, -0x18, PT ;  /* 0xffffffe80900780c */ /* 0x000fe40003f06270 */
[----:B------:R-:W-:-:S11]  /*0990*/  LOP3.LUT R0, R0, 0x80000000, RZ, 0xc0, !PT ;  /* 0x8000000000007812 */ /* 0x000fd600078ec0ff */
[----:B------:R-:W-:Y:S05]  /*09a0*/  @!P0 BRA `(.L_x_12) ;  /* 0x00000000008c8947 */ /* 0x000fea0003800000 */
[CCC-:B------:R-:W-:Y:S01]  /*09b0*/  FFMA.RZ R3, R10.reuse, R8.reuse, R7.reuse ;  /* 0x000000080a037223 */ /* 0x1c0fe2000000c007 */
[CCC-:B------:R-:W-:Y:S01]  /*09c0*/  FFMA.RM R6, R10.reuse, R8.reuse, R7.reuse ;  /* 0x000000080a067223 */ /* 0x1c0fe20000004007 */
[C---:B------:R-:W-:Y:S02]  /*09d0*/  ISETP.NE.AND P2, PT, R9.reuse, RZ, PT ;  /* 0x000000ff0900720c */ /* 0x040fe40003f45270 */
[----:B------:R-:W-:Y:S02]  /*09e0*/  ISETP.NE.AND P1, PT, R9, RZ, PT ;  /* 0x000000ff0900720c */ /* 0x000fe40003f25270 */
[----:B------:R-:W-:Y:S01]  /*09f0*/  LOP3.LUT R5, R3, 0x7fffff, RZ, 0xc0, !PT ;  /* 0x007fffff03057812 */ /* 0x000fe200078ec0ff */
[----:B------:R-:W-:Y:S01]  /*0a00*/  FFMA.RP R3, R10, R8, R7 ;  /* 0x000000080a037223 */ /* 0x000fe20000008007 */
[----:B------:R-:W-:Y:S02]  /*0a10*/  VIADD R8, R9, 0x20 ;  /* 0x0000002009087836 */ /* 0x000fe40000000000 */
[----:B------:R-:W-:Y:S01]  /*0a20*/  LOP3.LUT R5, R5, 0x800000, RZ, 0xfc, !PT ;  /* 0x0080000005057812 */ /* 0x000fe200078efcff */
[----:B------:R-:W-:Y:S01]  /*0a30*/  IMAD.MOV R7, RZ, RZ, -R9 ;  /* 0x000000ffff077224 */ /* 0x000fe200078e0a09 */
[----:B------:R-:W-:-:S02]  /*0a40*/  FSETP.NEU.FTZ.AND P0, PT, R3, R6, PT ;  /* 0x000000060300720b */ /* 0x000fc40003f1d000 */
[----:B------:R-:W-:Y:S02]  /*0a50*/  SHF.L.U32 R8, R5, R8, RZ ;  /* 0x0000000805087219 */ /* 0x000fe400000006ff */
[----:B------:R-:W-:Y:S02]  /*0a60*/  SEL R6, R7, RZ, P2 ;  /* 0x000000ff07067207 */ /* 0x000fe40001000000 */
[----:B------:R-:W-:Y:S02]  /*0a70*/  ISETP.NE.AND P1, PT, R8, RZ, P1 ;  /* 0x000000ff0800720c */ /* 0x000fe40000f25270 */
[----:B------:R-:W-:Y:S02]  /*0a80*/  SHF.R.U32.HI R6, RZ, R6, R5 ;  /* 0x00000006ff067219 */ /* 0x000fe40000011605 */
[----:B------:R-:W-:Y:S02]  /*0a90*/  PLOP3.LUT P0, PT, P0, P1, PT, 0xf8, 0x8f ;  /* 0x00000000008f781c */ /* 0x000fe40000703f70 */
[----:B------:R-:W-:-:S02]  /*0aa0*/  SHF.R.U32.HI R8, RZ, 0x1, R6 ;  /* 0x00000001ff087819 */ /* 0x000fc40000011606 */
[----:B------:R-:W-:-:S04]  /*0ab0*/  SEL R3, RZ, 0x1, !P0 ;  /* 0x00000001ff037807 */ /* 0x000fc80004000000 */
[----:B------:R-:W-:-:S04]  /*0ac0*/  LOP3.LUT R3, R3, 0x1, R8, 0xf8, !PT ;  /* 0x0000000103037812 */ /* 0x000fc800078ef808 */
[----:B------:R-:W-:-:S04]  /*0ad0*/  LOP3.LUT R3, R3, R6, RZ, 0xc0, !PT ;  /* 0x0000000603037212 */ /* 0x000fc800078ec0ff */
[----:B------:R-:W-:-:S04]  /*0ae0*/  IADD3 R3, PT, PT, R8, R3, RZ ;  /* 0x0000000308037210 */ /* 0x000fc80007ffe0ff */
[----:B------:R-:W-:Y:S01]  /*0af0*/  LOP3.LUT R0, R3, R0, RZ, 0xfc, !PT ;  /* 0x0000000003007212 */ /* 0x000fe200078efcff */
[----:B------:R-:W-:Y:S06]  /*0b00*/  BRA `(.L_x_12) ;  /* 0x0000000000347947 */ /* 0x000fec0003800000 */
.L_x_11:
[----:B------:R-:W-:-:S04]  /*0b10*/  LOP3.LUT R0, R0, 0x80000000, RZ, 0xc0, !PT ;  /* 0x8000000000007812 */ /* 0x000fc800078ec0ff */
[----:B------:R-:W-:Y:S01]  /*0b20*/  LOP3.LUT R0, R0, 0x7f800000, RZ, 0xfc, !PT ;  /* 0x7f80000000007812 */ /* 0x000fe200078efcff */
[----:B------:R-:W-:Y:S06]  /*0b30*/  BRA `(.L_x_12) ;  /* 0x0000000000287947 */ /* 0x000fec0003800000 */
.L_x_10:
[----:B------:R-:W-:Y:S01]  /*0b40*/  IMAD R0, R6, 0x800000, R0 ;  /* 0x0080000006007824 */ /* 0x000fe200078e0200 */
[----:B------:R-:W-:Y:S06]  /*0b50*/  BRA `(.L_x_12) ;  /* 0x0000000000207947 */ /* 0x000fec0003800000 */
.L_x_9:
[----:B------:R-:W-:-:S04]  /*0b60*/  LOP3.LUT R0, R8, 0x80000000, R7, 0x48, !PT ;  /* 0x8000000008007812 */ /* 0x000fc800078e4807 */
[----:B------:R-:W-:Y:S01]  /*0b70*/  LOP3.LUT R0, R0, 0x7f800000, RZ, 0xfc, !PT ;  /* 0x7f80000000007812 */ /* 0x000fe200078efcff */
[----:B------:R-:W-:Y:S06]  /*0b80*/  BRA `(.L_x_12) ;  /* 0x0000000000147947 */ /* 0x000fec0003800000 */
.L_x_8:
[----:B------:R-:W-:Y:S01]  /*0b90*/  LOP3.LUT R0, R8, 0x80000000, R7, 0x48, !PT ;  /* 0x8000000008007812 */ /* 0x000fe200078e4807 */
[----:B------:R-:W-:Y:S06]  /*0ba0*/  BRA `(.L_x_12) ;  /* 0x00000000000c7947 */ /* 0x000fec0003800000 */
.L_x_7:
[----:B------:R-:W0:Y:S01]  /*0bb0*/  MUFU.RSQ R0, -QNAN ;  /* 0xffc0000000007908 */ /* 0x000e220000001400 */
[----:B------:R-:W-:Y:S05]  /*0bc0*/  BRA `(.L_x_12) ;  /* 0x0000000000047947 */ /* 0x000fea0003800000 */
.L_x_6:
[----:B------:R-:W-:-:S07]  /*0bd0*/  FADD.FTZ R0, R0, R3 ;  /* 0x0000000300007221 */ /* 0x000fce0000010000 */
.L_x_12:
[----:B------:R-:W-:-:S04]  /*0be0*/  IMAD.MOV.U32 R5, RZ, RZ, 0x0 ;  /* 0x00000000ff057424 */ /* 0x000fc800078e00ff */
[----:B0-----:R-:W-:Y:S05]  /*0bf0*/  RET.REL.NODEC R4 `(_Z19gpu_vector_additionPfS_S_i) ;  /* 0xfffffff404007950 */ /* 0x001fea0003c3ffff */
.L_x_13:
[----:B------:R-:W-:-:S00]  /*0c00*/  BRA `(.L_x_13) ;  /* 0xfffffffc00fc7947 */ /* 0x000fc0000383ffff */
[----:B------:R-:W-:-:S00]  /*0c10*/  NOP ;  /* 0x0000000000007918 */ /* 0x000fc00000000000 */
        /* <DEDUP_REMOVED lines=14> */
.L_x_14:


//--------------------- .nv.shared.reserved.0     --------------------------
	.section	.nv.shared.reserved.0,"aw",@nobits
	.weak		__nv_reservedSMEM_offset_0_alias
	.size		__nv_reservedSMEM_offset_0_alias, 0, 64
	.other		__nv_reservedSMEM_offset_0_alias,@"STO_CUDA_RESERVED_SHARED STV_DEFAULT"
__nv_reservedSMEM_offset_0_alias:
	.zero		0
	.zero		64


//--------------------- .nv.constant0._Z19gpu_vector_additionPfS_S_i --------------------------
	.section	.nv.constant0._Z19gpu_vector_additionPfS_S_i,"a",@progbits
	.sectionflags	@""
	.align	4
.nv.constant0._Z19gpu_vector_additionPfS_S_i:
	.zero		924


//--------------------- SYMBOLS --------------------------

	.type		.nv.reservedSmem.offset0,@object
	.size		.nv.reservedSmem.offset0,0x4
